	.headerflags	@"EF_CUDA_TEXMODE_UNIFIED EF_CUDA_64BIT_ADDRESS EF_CUDA_ACCELERATORS EF_CUDA_SM90 EF_CUDA_VIRTUAL_SM(EF_CUDA_SM90)"
	.elftype	@"ET_EXEC"


//--------------------- .nv.info                  --------------------------
	.section	.nv.info,"",@"SHT_CUDA_INFO"
	.align	4


	//----- nvinfo : EIATTR_REGCOUNT
	.align		4
        /*0000*/ 	.byte	0x04, 0x2f
        /*0002*/ 	.short	(.L_1 - .L_0)
	.align		4
.L_0:
        /*0004*/ 	.word	index@(triton_poi_fused_max_pool2d_with_indices_14)
        /*0008*/ 	.word	0x00000012


	//----- nvinfo : EIATTR_MIN_STACK_SIZE
	.align		4
.L_1:
        /*000c*/ 	.byte	0x04, 0x12
        /*000e*/ 	.short	(.L_3 - .L_2)
	.align		4
.L_2:
        /*0010*/ 	.word	index@(triton_poi_fused_max_pool2d_with_indices_14)
        /*0014*/ 	.word	0x00000000


	//----- nvinfo : EIATTR_FRAME_SIZE
	.align		4
.L_3:
        /*0018*/ 	.byte	0x04, 0x11
        /*001a*/ 	.short	(.L_5 - .L_4)
	.align		4
.L_4:
        /*001c*/ 	.word	index@(triton_poi_fused_max_pool2d_with_indices_14)
        /*0020*/ 	.word	0x00000000


	//----- nvinfo : EIATTR_MIN_STACK_SIZE
	.align		4
.L_5:
        /*0024*/ 	.byte	0x04, 0x12
        /*0026*/ 	.short	(.L_7 - .L_6)
	.align		4
.L_6:
        /*0028*/ 	.word	index@(triton_poi_fused_max_pool2d_with_indices_14)
        /*002c*/ 	.word	0x00000000
.L_7:


//--------------------- .nv.info.triton_poi_fused_max_pool2d_with_indices_14 --------------------------
	.section	.nv.info.triton_poi_fused_max_pool2d_with_indices_14,"",@"SHT_CUDA_INFO"
	.sectionflags	@""
	.align	4


	//----- nvinfo : EIATTR_CUDA_API_VERSION
	.align		4
        /*0000*/ 	.byte	0x04, 0x37
        /*0002*/ 	.short	(.L_9 - .L_8)
.L_8:
        /*0004*/ 	.word	0x0000007c


	//----- nvinfo : EIATTR_KPARAM_INFO
	.align		4
.L_9:
        /*0008*/ 	.byte	0x04, 0x17
        /*000a*/ 	.short	(.L_11 - .L_10)
.L_10:
        /*000c*/ 	.word	0x00000000
        /*0010*/ 	.short	0x0003
        /*0012*/ 	.short	0x0018
        /*0014*/ 	.byte	0x00, 0xf0, 0x11, 0x00


	//----- nvinfo : EIATTR_KPARAM_INFO
	.align		4
.L_11:
        /*0018*/ 	.byte	0x04, 0x17
        /*001a*/ 	.short	(.L_13 - .L_12)
.L_12:
        /*001c*/ 	.word	0x00000000
        /*0020*/ 	.short	0x0002
        /*0022*/ 	.short	0x0010
        /*0024*/ 	.byte	0x00, 0xf4, 0x21, 0x00


	//----- nvinfo : EIATTR_KPARAM_INFO
	.align		4
.L_13:
        /*0028*/ 	.byte	0x04, 0x17
        /*002a*/ 	.short	(.L_15 - .L_14)
.L_14:
        /*002c*/ 	.word	0x00000000
        /*0030*/ 	.short	0x0001
        /*0032*/ 	.short	0x0008
        /*0034*/ 	.byte	0x00, 0xf4, 0x21, 0x00


	//----- nvinfo : EIATTR_KPARAM_INFO
	.align		4
.L_15:
        /*0038*/ 	.byte	0x04, 0x17
        /*003a*/ 	.short	(.L_17 - .L_16)
.L_16:
        /*003c*/ 	.word	0x00000000
        /*0040*/ 	.short	0x0000
        /*0042*/ 	.short	0x0000
        /*0044*/ 	.byte	0x00, 0xf4, 0x21, 0x00


	//----- nvinfo : EIATTR_SPARSE_MMA_MASK
	.align		4
.L_17:
        /*0048*/ 	.byte	0x03, 0x50
        /*004a*/ 	.short	0x0000


	//----- nvinfo : EIATTR_MAXREG_COUNT
	.align		4
        /*004c*/ 	.byte	0x03, 0x1b
        /*004e*/ 	.short	0x00ff


	//----- nvinfo : EIATTR_EXIT_INSTR_OFFSETS
	.align		4
        /*0050*/ 	.byte	0x04, 0x1c
        /*0052*/ 	.short	(.L_19 - .L_18)


	//   ....[0]....
.L_18:
        /*0054*/ 	.word	0x00000330


	//----- nvinfo : EIATTR_REQNTID
	.align		4
.L_19:
        /*0058*/ 	.byte	0x04, 0x10
        /*005a*/ 	.short	(.L_21 - .L_20)
.L_20:
        /*005c*/ 	.word	0x00000080
        /*0060*/ 	.word	0x00000001
        /*0064*/ 	.word	0x00000001


	//----- nvinfo : EIATTR_CBANK_PARAM_SIZE
	.align		4
.L_21:
        /*0068*/ 	.byte	0x03, 0x19
        /*006a*/ 	.short	0x001c


	//----- nvinfo : EIATTR_PARAM_CBANK
	.align		4
        /*006c*/ 	.byte	0x04, 0x0a
        /*006e*/ 	.short	(.L_23 - .L_22)
	.align		4
.L_22:
        /*0070*/ 	.word	index@(.nv.constant0.triton_poi_fused_max_pool2d_with_indices_14)
        /*0074*/ 	.short	0x0210
        /*0076*/ 	.short	0x001c


	//----- nvinfo : EIATTR_SW_WAR
	.align		4
.L_23:
        /*0078*/ 	.byte	0x04, 0x36
        /*007a*/ 	.short	(.L_25 - .L_24)
.L_24:
        /*007c*/ 	.word	0x00000008
.L_25:


//--------------------- .nv.callgraph             --------------------------
	.section	.nv.callgraph,"",@"SHT_CUDA_CALLGRAPH"
	.align	4
	.sectionentsize	8
	.align		4
        /*0000*/ 	.word	0x00000000
	.align		4
        /*0004*/ 	.word	0xffffffff
	.align		4
        /*0008*/ 	.word	0x00000000
	.align		4
        /*000c*/ 	.word	0xfffffffe
	.align		4
        /*0010*/ 	.word	0x00000000
	.align		4
        /*0014*/ 	.word	0xfffffffd
	.align		4
        /*0018*/ 	.word	0x00000000
	.align		4
        /*001c*/ 	.word	0xfffffffc


//--------------------- .text.triton_poi_fused_max_pool2d_with_indices_14 --------------------------
	.section	.text.triton_poi_fused_max_pool2d_with_indices_14,"ax",@progbits
	.align	128
        .global         triton_poi_fused_max_pool2d_with_indices_14
        .type           triton_poi_fused_max_pool2d_with_indices_14,@function
        .size           triton_poi_fused_max_pool2d_with_indices_14,(.L_x_1 - triton_poi_fused_max_pool2d_with_indices_14)
        .other          triton_poi_fused_max_pool2d_with_indices_14,@"STO_CUDA_ENTRY STV_DEFAULT"
triton_poi_fused_max_pool2d_with_indices_14:
.text.triton_poi_fused_max_pool2d_with_indices_14:
[----:B------:R-:W-:Y:S01]  /*0000*/  LDC R1, c[0x0][0x28] ;  /* 0x00000a00ff017b82 */ /* 0x000fe20000000800 */
[----:B------:R-:W1:Y:S01]  /*0010*/  S2R R0, SR_TID.X ;  /* 0x0000000000007919 */ /* 0x000e620000002100 */
[----:B------:R-:W-:Y:S01]  /*0020*/  ULDC.64 UR4, c[0x0][0x208] ;  /* 0x0000820000047ab9 */ /* 0x000fe20000000a00 */
[----:B------:R-:W-:Y:S01]  /*0030*/  ULDC.64 UR6, c[0x0][0x220] ;  /* 0x0000880000067ab9 */ /* 0x000fe20000000a00 */
[----:B------:R-:W2:Y:S01]  /*0040*/  S2R R3, SR_CTAID.X ;  /* 0x0000000000037919 */ /* 0x000ea20000002500 */
[----:B-1----:R-:W-:Y:S02]  /*0050*/  LOP3.LUT R0, R0, 0x7f, RZ, 0xc0, !PT ;  /* 0x0000007f00007812 */ /* 0x002fe400078ec0ff */
[----:B--2---:R-:W-:-:S03]  /*0060*/  SHF.R.S32.HI R5, RZ, 0x18, R3 ;  /* 0x00000018ff057819 */ /* 0x004fc60000011403 */
[----:B------:R-:W-:Y:S01]  /*0070*/  IMAD R0, R3, 0x80, R0 ;  /* 0x0000008003007824 */ /* 0x000fe200078e0200 */
[----:B------:R-:W-:-:S04]  /*0080*/  SGXT R5, R5, 0x1 ;  /* 0x000000010505781a */ /* 0x000fc80000000200 */
[----:B------:R-:W-:Y:S02]  /*0090*/  SHF.R.S32.HI R3, RZ, 0x1f, R0 ;  /* 0x0000001fff037819 */ /* 0x000fe40000011400 */
[-C--:B------:R-:W-:Y:S02]  /*00a0*/  LEA.HI R6, R5, R0.reuse, RZ, 0xb ;  /* 0x0000000005067211 */ /* 0x080fe400078f58ff */
[----:B------:R-:W-:Y:S02]  /*00b0*/  LEA.HI R4, R3, R0, RZ, 0x9 ;  /* 0x0000000003047211 */ /* 0x000fe400078f48ff */
[----:B------:R-:W1:Y:S01]  /*00c0*/  LDC.64 R2, c[0x0][0x210] ;  /* 0x00008400ff027b82 */ /* 0x000e620000000a00 */
[----:B------:R-:W-:Y:S01]  /*00d0*/  IMAD.SHL.U32 R7, R6, 0x4, RZ ;  /* 0x0000000406077824 */ /* 0x000fe200078e00ff */
[----:B------:R-:W-:-:S04]  /*00e0*/  SHF.R.S32.HI R5, RZ, 0x9, R4 ;  /* 0x00000009ff057819 */ /* 0x000fc80000011404 */
[----:B------:R-:W-:Y:S02]  /*00f0*/  LEA.HI R6, R5, R5, RZ, 0x2 ;  /* 0x0000000505067211 */ /* 0x000fe400078f10ff */
[----:B------:R-:W-:Y:S02]  /*0100*/  LOP3.LUT R8, R7, 0xffffe000, RZ, 0xc0, !PT ;  /* 0xffffe00007087812 */ /* 0x000fe400078ec0ff */
[----:B------:R-:W-:Y:S02]  /*0110*/  LOP3.LUT R7, R4, 0xfffffe00, RZ, 0xc0, !PT ;  /* 0xfffffe0004077812 */ /* 0x000fe400078ec0ff */
[----:B------:R-:W-:Y:S02]  /*0120*/  LOP3.LUT R6, R6, 0x3ffffc, RZ, 0xc0, !PT ;  /* 0x003ffffc06067812 */ /* 0x000fe400078ec0ff */
[----:B------:R-:W-:-:S03]  /*0130*/  IADD3 R7, R8, R0, -R7 ;  /* 0x0000000008077210 */ /* 0x000fc60007ffe807 */
[----:B------:R-:W-:-:S04]  /*0140*/  IMAD.IADD R6, R5, 0x1, -R6 ;  /* 0x0000000105067824 */ /* 0x000fc800078e0a06 */
[----:B------:R-:W-:-:S04]  /*0150*/  IMAD R11, R6, 0x400, R7 ;  /* 0x00000400060b7824 */ /* 0x000fc800078e0207 */
[C---:B------:R-:W-:Y:S02]  /*0160*/  VIADD R7, R11.reuse, 0x200 ;  /* 0x000002000b077836 */ /* 0x040fe40000000000 */
[----:B-1----:R-:W-:-:S04]  /*0170*/  IMAD.WIDE R4, R11, 0x4, R2 ;  /* 0x000000040b047825 */ /* 0x002fc800078e0202 */
[--C-:B------:R-:W-:Y:S02]  /*0180*/  IMAD.WIDE R6, R7, 0x4, R2.reuse ;  /* 0x0000000407067825 */ /* 0x100fe400078e0202 */
[----:B------:R-:W2:Y:S02]  /*0190*/  LDG.E R4, desc[UR4][R4.64] ;  /* 0x0000000404047981 */ /* 0x000ea4000c1e1900 */
[----:B------:R-:W-:Y:S02]  /*01a0*/  VIADD R9, R11, 0x1000 ;  /* 0x000010000b097836 */ /* 0x000fe40000000000 */
[----:B------:R-:W2:Y:S02]  /*01b0*/  LDG.E R13, desc[UR4][R6.64] ;  /* 0x00000004060d7981 */ /* 0x000ea4000c1e1900 */
[----:B------:R-:W-:-:S04]  /*01c0*/  IMAD.WIDE R8, R9, 0x4, R2 ;  /* 0x0000000409087825 */ /* 0x000fc800078e0202 */
[----:B------:R-:W-:Y:S01]  /*01d0*/  VIADD R11, R11, 0x1200 ;  /* 0x000012000b0b7836 */ /* 0x000fe20000000000 */
[----:B------:R-:W3:Y:S03]  /*01e0*/  LDG.E R12, desc[UR4][R8.64] ;  /* 0x00000004080c7981 */ /* 0x000ee6000c1e1900 */
[----:B------:R-:W-:Y:S02]  /*01f0*/  IMAD.WIDE R2, R11, 0x4, R2 ;  /* 0x000000040b027825 */ /* 0x000fe400078e0202 */
[----:B------:R-:W1:Y:S03]  /*0200*/  LDC.64 R10, c[0x0][0x218] ;  /* 0x00008600ff0a7b82 */ /* 0x000e660000000a00 */
[----:B------:R1:W4:Y:S02]  /*0210*/  LDG.E R15, desc[UR4][R2.64] ;  /* 0x00000004020f7981 */ /* 0x000324000c1e1900 */
[----:B-1----:R-:W-:Y:S01]  /*0220*/  IMAD.WIDE R2, R0, 0x4, R10 ;  /* 0x0000000400027825 */ /* 0x002fe200078e020a */
[----:B--2---:R-:W-:-:S02]  /*0230*/  FSETP.GT.AND P0, PT, R13, R4, PT ;  /* 0x000000040d00720b */ /* 0x004fc40003f04000 */
[----:B------:R-:W-:Y:S02]  /*0240*/  FSETP.NAN.AND P2, PT, R13, R13, PT ;  /* 0x0000000d0d00720b */ /* 0x000fe40003f48000 */
[----:B---3--:R-:W-:-:S09]  /*0250*/  FSETP.NAN.AND P1, PT, R12, R12, PT ;  /* 0x0000000c0c00720b */ /* 0x008fd20003f28000 */
[----:B------:R-:W-:Y:S02]  /*0260*/  @!P0 FSEL R13, R13, R4, P2 ;  /* 0x000000040d0d8208 */ /* 0x000fe40001000000 */
[----:B----4-:R-:W-:Y:S02]  /*0270*/  FSETP.NAN.AND P3, PT, R15, R15, PT ;  /* 0x0000000f0f00720b */ /* 0x010fe40003f68000 */
[----:B------:R-:W-:Y:S02]  /*0280*/  FSETP.GEU.AND P2, PT, R13, R12, PT ;  /* 0x0000000c0d00720b */ /* 0x000fe40003f4e000 */
[----:B------:R-:W-:Y:S02]  /*0290*/  SEL R5, RZ, 0x1, !P0 ;  /* 0x00000001ff057807 */ /* 0x000fe40004000000 */
[----:B------:R-:W-:Y:S02]  /*02a0*/  @!P1 FSEL R12, R12, R13, !P2 ;  /* 0x0000000d0c0c9208 */ /* 0x000fe40005000000 */
[----:B------:R-:W-:-:S02]  /*02b0*/  IADD3 R4, P1, R0, UR6, RZ ;  /* 0x0000000600047c10 */ /* 0x000fc4000ff3e0ff */
[----:B------:R-:W-:Y:S02]  /*02c0*/  FSETP.GEU.AND P0, PT, R12, R15, PT ;  /* 0x0000000f0c00720b */ /* 0x000fe40003f0e000 */
[----:B------:R-:W-:Y:S02]  /*02d0*/  SEL R6, R5, 0x2, P2 ;  /* 0x0000000205067807 */ /* 0x000fe40001000000 */
[----:B------:R-:W-:Y:S02]  /*02e0*/  @!P3 SEL R15, R15, R12, !P0 ;  /* 0x0000000c0f0fb207 */ /* 0x000fe40004000000 */
[----:B------:R-:W-:Y:S02]  /*02f0*/  LEA.HI.X.SX32 R5, R0, UR7, 0x1, P1 ;  /* 0x0000000700057c11 */ /* 0x000fe400088f0eff */
[----:B------:R-:W-:Y:S01]  /*0300*/  SEL R7, R6, 0x3, P0 ;  /* 0x0000000306077807 */ /* 0x000fe20000000000 */
[----:B------:R-:W-:Y:S04]  /*0310*/  STG.E desc[UR4][R2.64], R15 ;  /* 0x0000000f02007986 */ /* 0x000fe8000c101904 */
[----:B------:R-:W-:Y:S01]  /*0320*/  STG.E.U8 desc[UR4][R4.64], R7 ;  /* 0x0000000704007986 */ /* 0x000fe2000c101104 */
[----:B------:R-:W-:Y:S05]  /*0330*/  EXIT ;  /* 0x000000000000794d */ /* 0x000fea0003800000 */
.L_x_0:
[----:B------:R-:W-:-:S00]  /*0340*/  BRA `(.L_x_0) ;  /* 0xfffffffc00fc7947 */ /* 0x000fc0000383ffff */
[----:B------:R-:W-:-:S00]  /*0350*/  NOP ;  /* 0x0000000000007918 */ /* 0x000fc00000000000 */
        /* <DEDUP_REMOVED lines=10> */
.L_x_1:


//--------------------- .nv.constant0.triton_poi_fused_max_pool2d_with_indices_14 --------------------------
	.section	.nv.constant0.triton_poi_fused_max_pool2d_with_indices_14,"a",@progbits
	.sectionflags	@""
	.align	4
.nv.constant0.triton_poi_fused_max_pool2d_with_indices_14:
	.zero		556
